	.headerflags	@"EF_CUDA_TEXMODE_UNIFIED EF_CUDA_64BIT_ADDRESS EF_CUDA_ACCELERATORS EF_CUDA_SM90 EF_CUDA_VIRTUAL_SM(EF_CUDA_SM90)"
	.elftype	@"ET_EXEC"


//--------------------- .nv.info                  --------------------------
	.section	.nv.info,"",@"SHT_CUDA_INFO"
	.align	4


	//----- nvinfo : EIATTR_REGCOUNT
	.align		4
        /*0000*/ 	.byte	0x04, 0x2f
        /*0002*/ 	.short	(.L_3 - .L_2)
	.align		4
.L_2:
        /*0004*/ 	.word	index@(triton_poi_fused__native_batch_norm_legit_no_training_add_leaky_relu_15)
        /*0008*/ 	.word	0x00000020


	//----- nvinfo : EIATTR_MIN_STACK_SIZE
	.align		4
.L_3:
        /*000c*/ 	.byte	0x04, 0x12
        /*000e*/ 	.short	(.L_5 - .L_4)
	.align		4
.L_4:
        /*0010*/ 	.word	index@(triton_poi_fused__native_batch_norm_legit_no_training_add_leaky_relu_15)
        /*0014*/ 	.word	0x00000000


	//----- nvinfo : EIATTR_FRAME_SIZE
	.align		4
.L_5:
        /*0018*/ 	.byte	0x04, 0x11
        /*001a*/ 	.short	(.L_7 - .L_6)
	.align		4
.L_6:
        /*001c*/ 	.word	index@(triton_poi_fused__native_batch_norm_legit_no_training_add_leaky_relu_15)
        /*0020*/ 	.word	0x00000000


	//----- nvinfo : EIATTR_MIN_STACK_SIZE
	.align		4
.L_7:
        /*0024*/ 	.byte	0x04, 0x12
        /*0026*/ 	.short	(.L_9 - .L_8)
	.align		4
.L_8:
        /*0028*/ 	.word	index@(triton_poi_fused__native_batch_norm_legit_no_training_add_leaky_relu_15)
        /*002c*/ 	.word	0x00000000
.L_9:


//--------------------- .nv.info.triton_poi_fused__native_batch_norm_legit_no_training_add_leaky_relu_15 --------------------------
	.section	.nv.info.triton_poi_fused__native_batch_norm_legit_no_training_add_leaky_relu_15,"",@"SHT_CUDA_INFO"
	.sectionflags	@""
	.align	4


	//----- nvinfo : EIATTR_CUDA_API_VERSION
	.align		4
        /*0000*/ 	.byte	0x04, 0x37
        /*0002*/ 	.short	(.L_11 - .L_10)
.L_10:
        /*0004*/ 	.word	0x0000007c


	//----- nvinfo : EIATTR_KPARAM_INFO
	.align		4
.L_11:
        /*0008*/ 	.byte	0x04, 0x17
        /*000a*/ 	.short	(.L_13 - .L_12)
.L_12:
        /*000c*/ 	.word	0x00000000
        /*0010*/ 	.short	0x0008
        /*0012*/ 	.short	0x003c
        /*0014*/ 	.byte	0x00, 0xf0, 0x11, 0x00


	//----- nvinfo : EIATTR_KPARAM_INFO
	.align		4
.L_13:
        /*0018*/ 	.byte	0x04, 0x17
        /*001a*/ 	.short	(.L_15 - .L_14)
.L_14:
        /*001c*/ 	.word	0x00000000
        /*0020*/ 	.short	0x0007
        /*0022*/ 	.short	0x0038
        /*0024*/ 	.byte	0x00, 0xf0, 0x11, 0x00


	//----- nvinfo : EIATTR_KPARAM_INFO
	.align		4
.L_15:
        /*0028*/ 	.byte	0x04, 0x17
        /*002a*/ 	.short	(.L_17 - .L_16)
.L_16:
        /*002c*/ 	.word	0x00000000
        /*0030*/ 	.short	0x0006
        /*0032*/ 	.short	0x0030
        /*0034*/ 	.byte	0x00, 0xf4, 0x21, 0x00


	//----- nvinfo : EIATTR_KPARAM_INFO
	.align		4
.L_17:
        /*0038*/ 	.byte	0x04, 0x17
        /*003a*/ 	.short	(.L_19 - .L_18)
.L_18:
        /*003c*/ 	.word	0x00000000
        /*0040*/ 	.short	0x0005
        /*0042*/ 	.short	0x0028
        /*0044*/ 	.byte	0x00, 0xf4, 0x21, 0x00


	//----- nvinfo : EIATTR_KPARAM_INFO
	.align		4
.L_19:
        /*0048*/ 	.byte	0x04, 0x17
        /*004a*/ 	.short	(.L_21 - .L_20)
.L_20:
        /*004c*/ 	.word	0x00000000
        /*0050*/ 	.short	0x0004
        /*0052*/ 	.short	0x0020
        /*0054*/ 	.byte	0x00, 0xf4, 0x21, 0x00


	//----- nvinfo : EIATTR_KPARAM_INFO
	.align		4
.L_21:
        /*0058*/ 	.byte	0x04, 0x17
        /*005a*/ 	.short	(.L_23 - .L_22)
.L_22:
        /*005c*/ 	.word	0x00000000
        /*0060*/ 	.short	0x0003
        /*0062*/ 	.short	0x0018
        /*0064*/ 	.byte	0x00, 0xf4, 0x21, 0x00


	//----- nvinfo : EIATTR_KPARAM_INFO
	.align		4
.L_23:
        /*0068*/ 	.byte	0x04, 0x17
        /*006a*/ 	.short	(.L_25 - .L_24)
.L_24:
        /*006c*/ 	.word	0x00000000
        /*0070*/ 	.short	0x0002
        /*0072*/ 	.short	0x0010
        /*0074*/ 	.byte	0x00, 0xf4, 0x21, 0x00


	//----- nvinfo : EIATTR_KPARAM_INFO
	.align		4
.L_25:
        /*0078*/ 	.byte	0x04, 0x17
        /*007a*/ 	.short	(.L_27 - .L_26)
.L_26:
        /*007c*/ 	.word	0x00000000
        /*0080*/ 	.short	0x0001
        /*0082*/ 	.short	0x0008
        /*0084*/ 	.byte	0x00, 0xf4, 0x21, 0x00


	//----- nvinfo : EIATTR_KPARAM_INFO
	.align		4
.L_27:
        /*0088*/ 	.byte	0x04, 0x17
        /*008a*/ 	.short	(.L_29 - .L_28)
.L_28:
        /*008c*/ 	.word	0x00000000
        /*0090*/ 	.short	0x0000
        /*0092*/ 	.short	0x0000
        /*0094*/ 	.byte	0x00, 0xf4, 0x21, 0x00


	//----- nvinfo : EIATTR_SPARSE_MMA_MASK
	.align		4
.L_29:
        /*0098*/ 	.byte	0x03, 0x50
        /*009a*/ 	.short	0x0000


	//----- nvinfo : EIATTR_MAXREG_COUNT
	.align		4
        /*009c*/ 	.byte	0x03, 0x1b
        /*009e*/ 	.short	0x00ff


	//----- nvinfo : EIATTR_EXIT_INSTR_OFFSETS
	.align		4
        /*00a0*/ 	.byte	0x04, 0x1c
        /*00a2*/ 	.short	(.L_31 - .L_30)


	//   ....[0]....
.L_30:
        /*00a4*/ 	.word	0x00000da0


	//   ....[1]....
        /*00a8*/ 	.word	0x00000df0


	//----- nvinfo : EIATTR_REQNTID
	.align		4
.L_31:
        /*00ac*/ 	.byte	0x04, 0x10
        /*00ae*/ 	.short	(.L_33 - .L_32)
.L_32:
        /*00b0*/ 	.word	0x00000080
        /*00b4*/ 	.word	0x00000001
        /*00b8*/ 	.word	0x00000001


	//----- nvinfo : EIATTR_CBANK_PARAM_SIZE
	.align		4
.L_33:
        /*00bc*/ 	.byte	0x03, 0x19
        /*00be*/ 	.short	0x0040


	//----- nvinfo : EIATTR_PARAM_CBANK
	.align		4
        /*00c0*/ 	.byte	0x04, 0x0a
        /*00c2*/ 	.short	(.L_35 - .L_34)
	.align		4
.L_34:
        /*00c4*/ 	.word	index@(.nv.constant0.triton_poi_fused__native_batch_norm_legit_no_training_add_leaky_relu_15)
        /*00c8*/ 	.short	0x0210
        /*00ca*/ 	.short	0x0040


	//----- nvinfo : EIATTR_SW_WAR
	.align		4
.L_35:
        /*00cc*/ 	.byte	0x04, 0x36
        /*00ce*/ 	.short	(.L_37 - .L_36)
.L_36:
        /*00d0*/ 	.word	0x00000008
.L_37:


//--------------------- .nv.callgraph             --------------------------
	.section	.nv.callgraph,"",@"SHT_CUDA_CALLGRAPH"
	.align	4
	.sectionentsize	8
	.align		4
        /*0000*/ 	.word	0x00000000
	.align		4
        /*0004*/ 	.word	0xffffffff
	.align		4
        /*0008*/ 	.word	0x00000000
	.align		4
        /*000c*/ 	.word	0xfffffffe
	.align		4
        /*0010*/ 	.word	0x00000000
	.align		4
        /*0014*/ 	.word	0xfffffffd
	.align		4
        /*0018*/ 	.word	0x00000000
	.align		4
        /*001c*/ 	.word	0xfffffffc


//--------------------- .nv.constant4             --------------------------
	.section	.nv.constant4,"a",@progbits
	.align	8
	.align		8
.nv.constant4:
        /*0000*/ 	.dword	_$_str
	.align		8
        /*0008*/ 	.dword	_$_str_$_2


//--------------------- .text.triton_poi_fused__native_batch_norm_legit_no_training_add_leaky_relu_15 --------------------------
	.section	.text.triton_poi_fused__native_batch_norm_legit_no_training_add_leaky_relu_15,"ax",@progbits
	.sectionflags	@"SHF_BARRIERS=1"
	.align	128
        .global         triton_poi_fused__native_batch_norm_legit_no_training_add_leaky_relu_15
        .type           triton_poi_fused__native_batch_norm_legit_no_training_add_leaky_relu_15,@function
        .size           triton_poi_fused__native_batch_norm_legit_no_training_add_leaky_relu_15,(.L_x_1 - triton_poi_fused__native_batch_norm_legit_no_training_add_leaky_relu_15)
        .other          triton_poi_fused__native_batch_norm_legit_no_training_add_leaky_relu_15,@"STO_CUDA_ENTRY STV_DEFAULT"
triton_poi_fused__native_batch_norm_legit_no_training_add_leaky_relu_15:
.text.triton_poi_fused__native_batch_norm_legit_no_training_add_leaky_relu_15:
[----:B------:R-:W0:Y:S01]  /*0000*/  LDC R1, c[0x0][0x28] ;  /* 0x00000a00ff017b82 */ /* 0x000e220000000800 */
[----:B------:R-:W1:Y:S07]  /*0010*/  S2R R3, SR_CTAID.X ;  /* 0x0000000000037919 */ /* 0x000e6e0000002500 */
[----:B------:R-:W2:Y:S01]  /*0020*/  LDC.64 R4, c[0x0][0x210] ;  /* 0x00008400ff047b82 */ /* 0x000ea20000000a00 */
[----:B------:R-:W-:Y:S02]  /*0030*/  CS2R R12, SRZ ;  /* 0x00000000000c7805 */ /* 0x000fe4000001ff00 */
[----:B------:R-:W-:Y:S01]  /*0040*/  CS2R R14, SRZ ;  /* 0x00000000000e7805 */ /* 0x000fe2000001ff00 */
[----:B------:R-:W3:Y:S01]  /*0050*/  S2R R2, SR_TID.X ;  /* 0x0000000000027919 */ /* 0x000ee20000002100 */
[----:B------:R-:W-:Y:S01]  /*0060*/  ULDC.64 UR6, c[0x0][0x208] ;  /* 0x0000820000067ab9 */ /* 0x000fe20000000a00 */
[----:B------:R-:W4:Y:S02]  /*0070*/  S2R R0, SR_CTAID.Y ;  /* 0x0000000000007919 */ /* 0x000f240000002600 */
[----:B------:R-:W5:Y:S01]  /*0080*/  S2UR UR5, SR_CgaCtaId ;  /* 0x00000000000579c3 */ /* 0x000f620000008800 */
[----:B------:R-:W-:-:S07]  /*0090*/  UMOV UR4, 0x400 ;  /* 0x0000040000047882 */ /* 0x000fce0000000000 */
[----:B------:R-:W5:Y:S08]  /*00a0*/  LDC.64 R18, c[0x0][0x220] ;  /* 0x00008800ff127b82 */ /* 0x000f700000000a00 */
[----:B------:R-:W5:Y:S01]  /*00b0*/  LDC.64 R26, c[0x0][0x230] ;  /* 0x00008c00ff1a7b82 */ /* 0x000f620000000a00 */
[----:B-1----:R-:W-:Y:S01]  /*00c0*/  IMAD.SHL.U32 R3, R3, 0x80, RZ ;  /* 0x0000008003037824 */ /* 0x002fe200078e00ff */
[----:B---3--:R-:W-:Y:S01]  /*00d0*/  SHF.R.U32.HI R8, RZ, 0x5, R2 ;  /* 0x00000005ff087819 */ /* 0x008fe20000011602 */
[----:B------:R-:W-:Y:S01]  /*00e0*/  IMAD.SHL.U32 R6, R2, 0x4, RZ ;  /* 0x0000000402067824 */ /* 0x000fe200078e00ff */
[----:B----4-:R-:W-:-:S02]  /*00f0*/  SHF.L.U32 R7, R0, 0x3, RZ ;  /* 0x0000000300077819 */ /* 0x010fc400000006ff */
[----:B------:R-:W-:Y:S02]  /*0100*/  SGXT.U32 R8, R8, 0x2 ;  /* 0x000000020808781a */ /* 0x000fe40000000000 */
[----:B------:R-:W-:Y:S02]  /*0110*/  LOP3.LUT R10, R3, 0x7c, R6, 0xf8, !PT ;  /* 0x0000007c030a7812 */ /* 0x000fe400078ef806 */
[----:B------:R-:W-:Y:S02]  /*0120*/  LOP3.LUT R7, R7, R8, RZ, 0xfc, !PT ;  /* 0x0000000807077212 */ /* 0x000fe400078efcff */
[----:B------:R-:W-:-:S03]  /*0130*/  ISETP.GE.AND P1, PT, R10, 0x80, PT ;  /* 0x000000800a00780c */ /* 0x000fc60003f26270 */
[----:B------:R-:W-:-:S04]  /*0140*/  IMAD R21, R7, 0x80, R10 ;  /* 0x0000008007157824 */ /* 0x000fc800078e020a */
[----:B--2---:R-:W-:-:S06]  /*0150*/  IMAD.WIDE R16, R21, 0x4, R4 ;  /* 0x0000000415107825 */ /* 0x004fcc00078e0204 */
[----:B------:R1:W2:Y:S01]  /*0160*/  @!P1 LDG.E.EL.128 R12, desc[UR6][R16.64] ;  /* 0x00000006100c9981 */ /* 0x0002a2000c2e1d00 */
[----:B------:R-:W-:Y:S01]  /*0170*/  VIADD R20, R21, 0x200 ;  /* 0x0000020015147836 */ /* 0x000fe20000000000 */
[----:B------:R-:W-:Y:S02]  /*0180*/  CS2R R8, SRZ ;  /* 0x0000000000087805 */ /* 0x000fe4000001ff00 */
[----:B------:R-:W-:Y:S01]  /*0190*/  CS2R R10, SRZ ;  /* 0x00000000000a7805 */ /* 0x000fe2000001ff00 */
[----:B------:R-:W-:-:S05]  /*01a0*/  IMAD.WIDE R4, R20, 0x4, R4 ;  /* 0x0000000414047825 */ /* 0x000fca00078e0204 */
[----:B------:R3:W4:Y:S01]  /*01b0*/  @!P1 LDG.E.EL.128 R8, desc[UR6][R4.64] ;  /* 0x0000000604089981 */ /* 0x000722000c2e1d00 */
[----:B------:R-:W-:Y:S01]  /*01c0*/  SHF.R.U32.HI R7, RZ, 0x7, R6 ;  /* 0x00000007ff077819 */ /* 0x000fe20000011606 */
[----:B-----5:R-:W-:Y:S01]  /*01d0*/  UPRMT UR4, UR5, 0x654, UR4 ;  /* 0x0000065405047896 */ /* 0x020fe20008000004 */
[----:B------:R-:W-:Y:S02]  /*01e0*/  LOP3.LUT R23, R3, 0x7f, R2, 0xf8, !PT ;  /* 0x0000007f03177812 */ /* 0x000fe400078ef802 */
[----:B-1----:R-:W-:Y:S02]  /*01f0*/  SGXT.U32 R17, R7, 0x2 ;  /* 0x000000020711781a */ /* 0x002fe40000000000 */
[----:B------:R-:W-:Y:S01]  /*0200*/  LOP3.LUT R7, R6, 0x1fc, RZ, 0xc0, !PT ;  /* 0x000001fc06077812 */ /* 0x000fe200078ec0ff */
[----:B0-----:R-:W-:Y:S01]  /*0210*/  IMAD.WIDE R18, R23, 0x4, R18 ;  /* 0x0000000417127825 */ /* 0x001fe200078e0212 */
[----:B------:R-:W-:Y:S02]  /*0220*/  LOP3.LUT R6, R17, 0x1fc, R6, 0xf8, !PT ;  /* 0x000001fc11067812 */ /* 0x000fe400078ef806 */
[----:B------:R-:W-:Y:S01]  /*0230*/  LEA R16, R17, UR4, 0x2 ;  /* 0x0000000411107c11 */ /* 0x000fe2000f8e10ff */
[----:B------:R-:W-:Y:S01]  /*0240*/  IMAD.MOV.U32 R17, RZ, RZ, RZ ;  /* 0x000000ffff117224 */ /* 0x000fe200078e00ff */
[----:B------:R-:W-:-:S02]  /*0250*/  LEA R25, R6, UR4, 0x2 ;  /* 0x0000000406197c11 */ /* 0x000fc4000f8e10ff */
[----:B------:R-:W-:Y:S02]  /*0260*/  LEA R24, R7, R16, 0x2 ;  /* 0x0000001007187211 */ /* 0x000fe400078e10ff */
[----:B---3--:R-:W-:Y:S02]  /*0270*/  LOP3.LUT R4, R2, 0x7f, RZ, 0xc0, !PT ;  /* 0x0000007f02047812 */ /* 0x008fe400078ec0ff */
[C---:B------:R-:W-:Y:S02]  /*0280*/  ISETP.GE.AND P0, PT, R23.reuse, 0x80, PT ;  /* 0x000000801700780c */ /* 0x040fe40003f06270 */
[----:B------:R-:W-:Y:S01]  /*0290*/  LEA R4, R4, UR4, 0x2 ;  /* 0x0000000404047c11 */ /* 0x000fe2000f8e10ff */
[----:B------:R-:W-:Y:S02]  /*02a0*/  IMAD.MOV.U32 R22, RZ, RZ, RZ ;  /* 0x000000ffff167224 */ /* 0x000fe400078e00ff */
[C---:B------:R-:W-:Y:S01]  /*02b0*/  IMAD.WIDE R26, R23.reuse, 0x4, R26 ;  /* 0x00000004171a7825 */ /* 0x040fe200078e021a */
[----:B--2---:R-:W-:Y:S04]  /*02c0*/  STS [R25], R12 ;  /* 0x0000000c19007388 */ /* 0x004fe80000000800 */
[----:B------:R0:W-:Y:S04]  /*02d0*/  STS [R24+0x4], R13 ;  /* 0x0000040d18007388 */ /* 0x0001e80000000800 */
[----:B------:R-:W-:Y:S04]  /*02e0*/  STS [R24+0x8], R14 ;  /* 0x0000080e18007388 */ /* 0x000fe80000000800 */
[----:B------:R1:W-:Y:S01]  /*02f0*/  STS [R24+0xc], R15 ;  /* 0x00000c0f18007388 */ /* 0x0003e20000000800 */
[----:B0-----:R-:W0:Y:S08]  /*0300*/  LDC.64 R12, c[0x0][0x218] ;  /* 0x00008600ff0c7b82 */ /* 0x001e300000000a00 */
[----:B------:R-:W-:Y:S08]  /*0310*/  BAR.SYNC.DEFER_BLOCKING 0x0 ;  /* 0x0000000000007b1d */ /* 0x000ff00000010000 */
[----:B-1----:R-:W1:Y:S01]  /*0320*/  LDC.64 R14, c[0x0][0x228] ;  /* 0x00008a00ff0e7b82 */ /* 0x002e620000000a00 */
[----:B------:R-:W2:Y:S04]  /*0330*/  LDS R16, [R4] ;  /* 0x0000000004107984 */ /* 0x000ea80000000800 */
[----:B------:R-:W-:Y:S04]  /*0340*/  LDS R6, [R4+0x204] ;  /* 0x0002040004067984 */ /* 0x000fe80000000800 */
[----:B------:R-:W-:Y:S04]  /*0350*/  LDS R7, [R4+0x408] ;  /* 0x0004080004077984 */ /* 0x000fe80000000800 */
[----:B------:R-:W3:Y:S01]  /*0360*/  LDS R5, [R4+0x60c] ;  /* 0x00060c0004057984 */ /* 0x000ee20000000800 */
[----:B------:R-:W-:Y:S06]  /*0370*/  BAR.SYNC.DEFER_BLOCKING 0x0 ;  /* 0x0000000000007b1d */ /* 0x000fec0000010000 */
[----:B----4-:R-:W-:Y:S04]  /*0380*/  STS [R25], R8 ;  /* 0x0000000819007388 */ /* 0x010fe80000000800 */
[----:B------:R4:W-:Y:S04]  /*0390*/  STS [R24+0x4], R9 ;  /* 0x0000040918007388 */ /* 0x0009e80000000800 */
[----:B------:R-:W-:Y:S04]  /*03a0*/  STS [R24+0x8], R10 ;  /* 0x0000080a18007388 */ /* 0x000fe80000000800 */
[----:B------:R5:W-:Y:S01]  /*03b0*/  STS [R24+0xc], R11 ;  /* 0x00000c0b18007388 */ /* 0x000be20000000800 */
[C---:B0-----:R-:W-:Y:S01]  /*03c0*/  IMAD.WIDE R12, R23.reuse, 0x4, R12 ;  /* 0x00000004170c7825 */ /* 0x041fe200078e020c */
[----:B----4-:R-:W0:Y:S08]  /*03d0*/  LDC.64 R8, c[0x0][0x238] ;  /* 0x00008e00ff087b82 */ /* 0x010e300000000a00 */
[----:B------:R-:W-:Y:S06]  /*03e0*/  BAR.SYNC.DEFER_BLOCKING 0x0 ;  /* 0x0000000000007b1d */ /* 0x000fec0000010000 */
[----:B------:R0:W4:Y:S01]  /*03f0*/  @!P0 LDG.E.EL R17, desc[UR6][R18.64] ;  /* 0x0000000612118981 */ /* 0x000122000c2e1900 */
[----:B-1----:R-:W-:Y:S01]  /*0400*/  IMAD.WIDE R14, R23, 0x4, R14 ;  /* 0x00000004170e7825 */ /* 0x002fe200078e020e */
[----:B------:R-:W-:-:S02]  /*0410*/  HFMA2.MMA R23, -RZ, RZ, 0, 0 ;  /* 0x00000000ff177435 */ /* 0x000fc400000001ff */
[----:B------:R1:W2:Y:S01]  /*0420*/  @!P0 LDG.E.EL R22, desc[UR6][R12.64] ;  /* 0x000000060c168981 */ /* 0x0002a2000c2e1900 */
[----:B-----5:R-:W-:Y:S01]  /*0430*/  IMAD.MOV.U32 R24, RZ, RZ, RZ ;  /* 0x000000ffff187224 */ /* 0x020fe200078e00ff */
[----:B------:R-:W-:Y:S02]  /*0440*/  CS2R R10, SRZ ;  /* 0x00000000000a7805 */ /* 0x000fe4000001ff00 */
[----:B------:R-:W-:Y:S04]  /*0450*/  LDS R28, [R4] ;  /* 0x00000000041c7984 */ /* 0x000fe80000000800 */
[----:B------:R5:W3:Y:S04]  /*0460*/  @!P0 LDG.E.EL R23, desc[UR6][R14.64] ;  /* 0x000000060e178981 */ /* 0x000ae8000c2e1900 */
[----:B------:R0:W3:Y:S02]  /*0470*/  @!P0 LDG.E.EL R24, desc[UR6][R26.64] ;  /* 0x000000061a188981 */ /* 0x0000e4000c2e1900 */
[--C-:B0-----:R-:W-:Y:S01]  /*0480*/  IMAD.WIDE R18, R21, 0x4, R8.reuse ;  /* 0x0000000415127825 */ /* 0x101fe200078e0208 */
[----:B-1----:R-:W-:Y:S01]  /*0490*/  CS2R R12, SRZ ;  /* 0x00000000000c7805 */ /* 0x002fe2000001ff00 */
[----:B------:R-:W-:Y:S02]  /*04a0*/  LDS R29, [R4+0x60c] ;  /* 0x00060c00041d7984 */ /* 0x000fe40000000800 */
[----:B------:R-:W-:Y:S01]  /*04b0*/  IMAD.WIDE R20, R20, 0x4, R8 ;  /* 0x0000000414147825 */ /* 0x000fe200078e0208 */
[----:B------:R-:W-:-:S02]  /*04c0*/  CS2R R8, SRZ ;  /* 0x0000000000087805 */ /* 0x000fc4000001ff00 */
[----:B-----5:R-:W-:Y:S01]  /*04d0*/  CS2R R14, SRZ ;  /* 0x00000000000e7805 */ /* 0x020fe2000001ff00 */
[----:B------:R-:W0:Y:S04]  /*04e0*/  LDS R27, [R4+0x408] ;  /* 0x00040800041b7984 */ /* 0x000e280000000800 */
[----:B------:R1:W5:Y:S04]  /*04f0*/  @!P1 LDG.E.EL.128 R8, desc[UR6][R18.64] ;  /* 0x0000000612089981 */ /* 0x000368000c2e1d00 */
[----:B------:R0:W5:Y:S04]  /*0500*/  @!P1 LDG.E.EL.128 R12, desc[UR6][R20.64] ;  /* 0x00000006140c9981 */ /* 0x000168000c2e1d00 */
[----:B------:R3:W0:Y:S01]  /*0510*/  LDS R26, [R4+0x204] ;  /* 0x00020400041a7984 */ /* 0x0006220000000800 */
[----:B-1----:R-:W-:Y:S01]  /*0520*/  IMAD.MOV.U32 R19, RZ, RZ, 0x3e800000 ;  /* 0x3e800000ff137424 */ /* 0x002fe200078e00ff */
[----:B------:R-:W-:Y:S01]  /*0530*/  BAR.SYNC.DEFER_BLOCKING 0x0 ;  /* 0x0000000000007b1d */ /* 0x000fe20000010000 */
[----:B----4-:R-:W-:-:S05]  /*0540*/  FADD R17, R17, 9.9999997473787516356e-06 ;  /* 0x3727c5ac11117421 */ /* 0x010fca0000000000 */
[----:B------:R1:W4:Y:S01]  /*0550*/  MUFU.SQRT R25, R17 ;  /* 0x0000001100197308 */ /* 0x0003220000002000 */
[--C-:B--2---:R-:W-:Y:S01]  /*0560*/  FADD R16, R16, -R22.reuse ;  /* 0x8000001610107221 */ /* 0x104fe20000000000 */
[--C-:B---3--:R-:W-:Y:S01]  /*0570*/  FADD R4, R5, -R22.reuse ;  /* 0x8000001605047221 */ /* 0x108fe20000000000 */
[--C-:B0-----:R-:W-:Y:S01]  /*0580*/  FADD R21, R27, -R22.reuse ;  /* 0x800000161b157221 */ /* 0x101fe20000000000 */
[--C-:B------:R-:W-:Y:S01]  /*0590*/  FADD R5, R28, -R22.reuse ;  /* 0x800000161c057221 */ /* 0x100fe20000000000 */
[----:B------:R-:W-:Y:S01]  /*05a0*/  FADD R29, R29, -R22 ;  /* 0x800000161d1d7221 */ /* 0x000fe20000000000 */
[----:B-1----:R-:W0:Y:S01]  /*05b0*/  S2R R17, SR_TID.X ;  /* 0x0000000000117919 */ /* 0x002e220000002100 */
[C---:B----4-:R-:W-:Y:S02]  /*05c0*/  FSETP.GT.AND P0, PT, R25.reuse, 8.50705917302346158658e+37, PT ;  /* 0x7e8000001900780b */ /* 0x050fe40003f04000 */
[----:B------:R-:W-:Y:S02]  /*05d0*/  FSETP.GEU.AND P1, PT, R25, 1.175494350822287508e-38, PT ;  /* 0x008000001900780b */ /* 0x000fe40003f2e000 */
[----:B------:R-:W-:-:S09]  /*05e0*/  FSEL R19, R19, 1, P0 ;  /* 0x3f80000013137808 */ /* 0x000fd20000000000 */
[----:B------:R-:W-:Y:S02]  /*05f0*/  @P0 FMUL R25, R25, 0.25 ;  /* 0x3e80000019190820 */ /* 0x000fe40000400000 */
[----:B------:R-:W-:Y:S02]  /*0600*/  @!P1 FMUL R19, R19, 16777216 ;  /* 0x4b80000013139820 */ /* 0x000fe40000400000 */
[----:B------:R-:W-:-:S04]  /*0610*/  @!P1 FMUL R25, R25, 16777216 ;  /* 0x4b80000019199820 */ /* 0x000fc80000400000 */
[----:B------:R1:W2:Y:S02]  /*0620*/  MUFU.RCP R18, R25 ;  /* 0x0000001900127308 */ /* 0x0002a40000001000 */
[--C-:B-1----:R-:W-:Y:S01]  /*0630*/  FADD R25, R7, -R22.reuse ;  /* 0x8000001607197221 */ /* 0x102fe20000000000 */
[--C-:B------:R-:W-:Y:S01]  /*0640*/  FADD R7, R26, -R22.reuse ;  /* 0x800000161a077221 */ /* 0x100fe20000000000 */
[----:B--2---:R-:W-:Y:S01]  /*0650*/  FMUL R18, R18, R19 ;  /* 0x0000001312127220 */ /* 0x004fe20000400000 */
[----:B------:R-:W-:Y:S01]  /*0660*/  FADD R19, R6, -R22 ;  /* 0x8000001606137221 */ /* 0x000fe20000000000 */
[----:B------:R-:W-:Y:S02]  /*0670*/  LOP3.LUT R6, R2, 0x7f, RZ, 0xc0, !PT ;  /* 0x0000007f02067812 */ /* 0x000fe400078ec0ff */
[C---:B------:R-:W-:Y:S01]  /*0680*/  FMUL R16, R18.reuse, R16 ;  /* 0x0000001012107220 */ /* 0x040fe20000400000 */
[C---:B------:R-:W-:Y:S01]  /*0690*/  FMUL R27, R18.reuse, R4 ;  /* 0x00000004121b7220 */ /* 0x040fe20000400000 */
[C---:B------:R-:W-:Y:S01]  /*06a0*/  FMUL R25, R18.reuse, R25 ;  /* 0x0000001912197220 */ /* 0x040fe20000400000 */
[----:B------:R-:W-:Y:S01]  /*06b0*/  FMUL R19, R18, R19 ;  /* 0x0000001312137220 */ /* 0x000fe20000400000 */
[-CC-:B------:R-:W-:Y:S01]  /*06c0*/  FFMA R4, R16, R23.reuse, R24.reuse ;  /* 0x0000001710047223 */ /* 0x180fe20000000018 */
[-CC-:B------:R-:W-:Y:S01]  /*06d0*/  FFMA R27, R27, R23.reuse, R24.reuse ;  /* 0x000000171b1b7223 */ /* 0x180fe20000000018 */
[-CC-:B------:R-:W-:Y:S01]  /*06e0*/  FFMA R26, R25, R23.reuse, R24.reuse ;  /* 0x00000017191a7223 */ /* 0x180fe20000000018 */
[--C-:B------:R-:W-:Y:S01]  /*06f0*/  FFMA R22, R19, R23, R24.reuse ;  /* 0x0000001713167223 */ /* 0x100fe20000000018 */
[----:B------:R-:W-:Y:S01]  /*0700*/  FMUL R5, R18, R5 ;  /* 0x0000000512057220 */ /* 0x000fe20000400000 */
[----:B------:R-:W-:Y:S01]  /*0710*/  FSETP.GT.AND P2, PT, R4, RZ, PT ;  /* 0x000000ff0400720b */ /* 0x000fe20003f44000 */
[----:B------:R-:W-:Y:S01]  /*0720*/  FMUL R7, R18, R7 ;  /* 0x0000000712077220 */ /* 0x000fe20000400000 */
[----:B------:R-:W-:Y:S01]  /*0730*/  FSETP.GT.AND P1, PT, R26, RZ, PT ;  /* 0x000000ff1a00720b */ /* 0x000fe20003f24000 */
[----:B------:R-:W-:Y:S01]  /*0740*/  FMUL R21, R18, R21 ;  /* 0x0000001512157220 */ /* 0x000fe20000400000 */
[----:B------:R-:W-:Y:S01]  /*0750*/  FSETP.GT.AND P0, PT, R22, RZ, PT ;  /* 0x000000ff1600720b */ /* 0x000fe20003f04000 */
[----:B------:R-:W-:Y:S01]  /*0760*/  FMUL R29, R18, R29 ;  /* 0x0000001d121d7220 */ /* 0x000fe20000400000 */
[----:B------:R-:W-:Y:S01]  /*0770*/  FSETP.GT.AND P6, PT, R27, RZ, PT ;  /* 0x000000ff1b00720b */ /* 0x000fe20003fc4000 */
[-CC-:B------:R-:W-:Y:S01]  /*0780*/  FFMA R20, R7, R23.reuse, R24.reuse ;  /* 0x0000001707147223 */ /* 0x180fe20000000018 */
[----:B0-----:R-:W-:Y:S01]  /*0790*/  SHF.L.U32 R18, R17, 0x2, RZ ;  /* 0x0000000211127819 */ /* 0x001fe200000006ff */
[-CC-:B------:R-:W-:Y:S01]  /*07a0*/  FFMA R28, R21, R23.reuse, R24.reuse ;  /* 0x00000017151c7223 */ /* 0x180fe20000000018 */
[----:B------:R-:W-:Y:S01]  /*07b0*/  LEA R17, R6, UR4, 0x2 ;  /* 0x0000000406117c11 */ /* 0x000fe2000f8e10ff */
[-C--:B------:R-:W-:Y:S01]  /*07c0*/  FFMA R6, R5, R23.reuse, R24 ;  /* 0x0000001705067223 */ /* 0x080fe20000000018 */
[----:B------:R-:W-:Y:S01]  /*07d0*/  SHF.R.U32.HI R5, RZ, 0x7, R18 ;  /* 0x00000007ff057819 */ /* 0x000fe20000011612 */
[----:B------:R-:W-:Y:S01]  /*07e0*/  @!P2 FMUL R4, R4, 0.10000000149011611938 ;  /* 0x3dcccccd0404a820 */ /* 0x000fe20000400000 */
[----:B------:R-:W-:Y:S01]  /*07f0*/  LOP3.LUT R16, R18, 0x1fc, RZ, 0xc0, !PT ;  /* 0x000001fc12107812 */ /* 0x000fe200078ec0ff */
[----:B------:R-:W-:Y:S01]  /*0800*/  @!P1 FMUL R26, R26, 0.10000000149011611938 ;  /* 0x3dcccccd1a1a9820 */ /* 0x000fe20000400000 */
[----:B------:R-:W-:Y:S01]  /*0810*/  SGXT.U32 R5, R5, 0x2 ;  /* 0x000000020505781a */ /* 0x000fe20000000000 */
[----:B------:R-:W-:Y:S01]  /*0820*/  @!P0 FMUL R22, R22, 0.10000000149011611938 ;  /* 0x3dcccccd16168820 */ /* 0x000fe20000400000 */
[----:B------:R-:W-:Y:S01]  /*0830*/  STS [R17], R4 ;  /* 0x0000000411007388 */ /* 0x000fe20000000800 */
[----:B------:R-:W-:Y:S01]  /*0840*/  @!P6 FMUL R27, R27, 0.10000000149011611938 ;  /* 0x3dcccccd1b1be820 */ /* 0x000fe20000400000 */
[----:B------:R-:W-:Y:S01]  /*0850*/  LOP3.LUT R18, R5, 0x1fc, R18, 0xf8, !PT ;  /* 0x000001fc05127812 */ /* 0x000fe200078ef812 */
[----:B------:R-:W-:Y:S01]  /*0860*/  FFMA R23, R29, R23, R24 ;  /* 0x000000171d177223 */ /* 0x000fe20000000018 */
[----:B------:R-:W-:Y:S01]  /*0870*/  STS [R17+0x204], R22 ;  /* 0x0002041611007388 */ /* 0x000fe20000000800 */
[----:B------:R-:W-:Y:S01]  /*0880*/  LEA R5, R5, UR4, 0x2 ;  /* 0x0000000405057c11 */ /* 0x000fe2000f8e10ff */
[----:B------:R-:W-:Y:S01]  /*0890*/  IMAD.SHL.U32 R25, R2, 0x20, RZ ;  /* 0x0000002002197824 */ /* 0x000fe200078e00ff */
[----:B------:R-:W-:Y:S01]  /*08a0*/  LEA R21, R18, UR4, 0x2 ;  /* 0x0000000412157c11 */ /* 0x000fe2000f8e10ff */
[----:B------:R0:W-:Y:S01]  /*08b0*/  STS [R17+0x408], R26 ;  /* 0x0004081a11007388 */ /* 0x0001e20000000800 */
[----:B------:R-:W-:Y:S01]  /*08c0*/  FSETP.GT.AND P5, PT, R6, RZ, PT ;  /* 0x000000ff0600720b */ /* 0x000fe20003fa4000 */
[----:B------:R-:W-:Y:S01]  /*08d0*/  IMAD R29, R16, 0x4, R5 ;  /* 0x00000004101d7824 */ /* 0x000fe200078e0205 */
[----:B------:R-:W-:Y:S01]  /*08e0*/  FSETP.GT.AND P4, PT, R20, RZ, PT ;  /* 0x000000ff1400720b */ /* 0x000fe20003f84000 */
[----:B------:R-:W-:Y:S01]  /*08f0*/  STS [R17+0x60c], R27 ;  /* 0x00060c1b11007388 */ /* 0x000fe20000000800 */
[----:B------:R-:W-:Y:S01]  /*0900*/  BAR.SYNC.DEFER_BLOCKING 0x0 ;  /* 0x0000000000007b1d */ /* 0x000fe20000010000 */
[----:B------:R-:W-:-:S02]  /*0910*/  FSETP.GT.AND P3, PT, R28, RZ, PT ;  /* 0x000000ff1c00720b */ /* 0x000fc40003f64000 */
[----:B------:R-:W-:Y:S02]  /*0920*/  FSETP.GT.AND P2, PT, R23, RZ, PT ;  /* 0x000000ff1700720b */ /* 0x000fe40003f44000 */
[----:B0-----:R-:W-:-:S04]  /*0930*/  SHF.R.U32.HI R26, RZ, 0x5, R2 ;  /* 0x00000005ff1a7819 */ /* 0x001fc80000011602 */
[----:B------:R-:W-:Y:S01]  /*0940*/  @!P5 FMUL R6, R6, 0.10000000149011611938 ;  /* 0x3dcccccd0606d820 */ /* 0x000fe20000400000 */
[----:B------:R-:W-:Y:S01]  /*0950*/  LOP3.LUT R25, R25, 0x3e0, RZ, 0xc0, !PT ;  /* 0x000003e019197812 */ /* 0x000fe200078ec0ff */
[----:B------:R-:W-:-:S03]  /*0960*/  @!P4 FMUL R20, R20, 0.10000000149011611938 ;  /* 0x3dcccccd1414c820 */ /* 0x000fc60000400000 */
[----:B------:R-:W-:Y:S02]  /*0970*/  @!P3 FMUL R28, R28, 0.10000000149011611938 ;  /* 0x3dcccccd1c1cb820 */ /* 0x000fe40000400000 */
[----:B------:R-:W-:Y:S01]  /*0980*/  @!P2 FMUL R23, R23, 0.10000000149011611938 ;  /* 0x3dcccccd1717a820 */ /* 0x000fe20000400000 */
[----:B------:R-:W5:Y:S04]  /*0990*/  LDS R19, [R21] ;  /* 0x0000000015137984 */ /* 0x000f680000000800 */
[----:B------:R-:W0:Y:S04]  /*09a0*/  LDS R24, [R29+0x4] ;  /* 0x000004001d187984 */ /* 0x000e280000000800 */
[----:B------:R-:W-:Y:S04]  /*09b0*/  LDS R7, [R29+0x8] ;  /* 0x000008001d077984 */ /* 0x000fe80000000800 */
[----:B------:R-:W1:Y:S01]  /*09c0*/  LDS R18, [R29+0xc] ;  /* 0x00000c001d127984 */ /* 0x000e620000000800 */
[----:B------:R-:W-:Y:S06]  /*09d0*/  BAR.SYNC.DEFER_BLOCKING 0x0 ;  /* 0x0000000000007b1d */ /* 0x000fec0000010000 */
[----:B------:R2:W-:Y:S01]  /*09e0*/  STS [R17], R6 ;  /* 0x0000000611007388 */ /* 0x0005e20000000800 */
[----:B-----5:R-:W-:-:S03]  /*09f0*/  FADD R8, R19, R8 ;  /* 0x0000000813087221 */ /* 0x020fc60000000000 */
[----:B------:R3:W-:Y:S01]  /*0a00*/  STS [R17+0x204], R20 ;  /* 0x0002041411007388 */ /* 0x0007e20000000800 */
[----:B0-----:R-:W-:Y:S01]  /*0a10*/  FADD R24, R24, R9 ;  /* 0x0000000918187221 */ /* 0x001fe20000000000 */
[----:B------:R-:W-:Y:S02]  /*0a20*/  IMAD.SHL.U32 R9, R2, 0x4, RZ ;  /* 0x0000000402097824 */ /* 0x000fe400078e00ff */
[----:B------:R-:W-:Y:S01]  /*0a30*/  STS [R17+0x408], R28 ;  /* 0x0004081c11007388 */ /* 0x000fe20000000800 */
[----:B--2---:R-:W-:-:S03]  /*0a40*/  SGXT.U32 R6, R26, 0x2 ;  /* 0x000000021a06781a */ /* 0x004fc60000000000 */
[----:B------:R0:W-:Y:S01]  /*0a50*/  STS [R17+0x60c], R23 ;  /* 0x00060c1711007388 */ /* 0x0001e20000000800 */
[----:B-1----:R-:W-:Y:S01]  /*0a60*/  FADD R18, R18, R11 ;  /* 0x0000000b12127221 */ /* 0x002fe20000000000 */
[----:B------:R-:W-:Y:S01]  /*0a70*/  LOP3.LUT R6, R25, R6, RZ, 0xfc, !PT ;  /* 0x0000000619067212 */ /* 0x000fe200078efcff */
[----:B---3--:R-:W-:Y:S01]  /*0a80*/  FADD R20, R7, R10 ;  /* 0x0000000a07147221 */ /* 0x008fe20000000000 */
[----:B------:R-:W-:Y:S01]  /*0a90*/  BAR.SYNC.DEFER_BLOCKING 0x0 ;  /* 0x0000000000007b1d */ /* 0x000fe20000010000 */
[----:B------:R-:W-:Y:S01]  /*0aa0*/  IMAD.SHL.U32 R10, R2, 0x8, RZ ;  /* 0x00000008020a7824 */ /* 0x000fe200078e00ff */
[----:B------:R-:W-:Y:S02]  /*0ab0*/  SHF.R.S32.HI R11, RZ, 0x1c, R0 ;  /* 0x0000001cff0b7819 */ /* 0x000fe40000011400 */
[----:B------:R-:W-:Y:S02]  /*0ac0*/  SHF.R.U32.HI R2, RZ, 0x1, R2 ;  /* 0x00000001ff027819 */ /* 0x000fe40000011602 */
[----:B0-----:R-:W-:-:S02]  /*0ad0*/  LEA R17, R25, UR4, 0x1 ;  /* 0x0000000419117c11 */ /* 0x001fc4000f8e08ff */
[----:B------:R-:W-:Y:S02]  /*0ae0*/  SGXT R11, R11, 0x1 ;  /* 0x000000010b0b781a */ /* 0x000fe40000000200 */
[----:B------:R-:W-:Y:S02]  /*0af0*/  LEA R17, R6, R17, 0x2 ;  /* 0x0000001106117211 */ /* 0x000fe400078e10ff */
[----:B------:R-:W-:-:S04]  /*0b00*/  SGXT.U32 R2, R2, 0x6 ;  /* 0x000000060202781a */ /* 0x000fc80000000000 */
[----:B------:R-:W-:-:S04]  /*0b10*/  LOP3.LUT R2, R2, R3, RZ, 0xfc, !PT ;  /* 0x0000000302027212 */ /* 0x000fc800078efcff */
[----:B------:R-:W-:Y:S01]  /*0b20*/  ISETP.GE.AND P0, PT, R2, 0x80, PT ;  /* 0x000000800200780c */ /* 0x000fe20003f06270 */
[----:B------:R-:W0:Y:S04]  /*0b30*/  LDS R21, [R21] ;  /* 0x0000000015157984 */ /* 0x000e280000000800 */
[----:B------:R-:W1:Y:S04]  /*0b40*/  LDS R22, [R29+0x4] ;  /* 0x000004001d167984 */ /* 0x000e680000000800 */
[----:B------:R-:W2:Y:S04]  /*0b50*/  LDS R5, [R29+0x8] ;  /* 0x000008001d057984 */ /* 0x000ea80000000800 */
[----:B------:R-:W3:Y:S01]  /*0b60*/  LDS R4, [R29+0xc] ;  /* 0x00000c001d047984 */ /* 0x000ee20000000800 */
[----:B------:R-:W-:Y:S01]  /*0b70*/  BAR.SYNC.DEFER_BLOCKING 0x0 ;  /* 0x0000000000007b1d */ /* 0x000fe20000010000 */
[----:B0-----:R-:W-:-:S05]  /*0b80*/  FADD R12, R21, R12 ;  /* 0x0000000c150c7221 */ /* 0x001fca0000000000 */
[----:B------:R0:W-:Y:S01]  /*0b90*/  STS [R17], R8 ;  /* 0x0000000811007388 */ /* 0x0001e20000000800 */
[----:B-1----:R-:W-:-:S03]  /*0ba0*/  FADD R22, R22, R13 ;  /* 0x0000000d16167221 */ /* 0x002fc60000000000 */
[----:B------:R-:W-:Y:S01]  /*0bb0*/  STS [R17+0x30], R24 ;  /* 0x0000301811007388 */ /* 0x000fe20000000800 */
[----:B--2---:R-:W-:-:S03]  /*0bc0*/  FADD R14, R5, R14 ;  /* 0x0000000e050e7221 */ /* 0x004fc60000000000 */
[----:B------:R-:W-:Y:S01]  /*0bd0*/  STS [R17+0x60], R20 ;  /* 0x0000601411007388 */ /* 0x000fe20000000800 */
[----:B0-----:R-:W-:Y:S01]  /*0be0*/  SHF.L.U32 R8, R0, 0x3, RZ ;  /* 0x0000000300087819 */ /* 0x001fe200000006ff */
[----:B---3--:R-:W-:Y:S02]  /*0bf0*/  FADD R26, R4, R15 ;  /* 0x0000000f041a7221 */ /* 0x008fe40000000000 */
[----:B------:R-:W-:Y:S01]  /*0c00*/  STS [R17+0x90], R18 ;  /* 0x0000901211007388 */ /* 0x000fe20000000800 */
[C---:B------:R-:W-:Y:S02]  /*0c10*/  LOP3.LUT R4, R10.reuse, 0x3f0, RZ, 0xc0, !PT ;  /* 0x000003f00a047812 */ /* 0x040fe400078ec0ff */
[----:B------:R-:W-:Y:S01]  /*0c20*/  LOP3.LUT R0, R8, 0x4, R9, 0xf8, !PT ;  /* 0x0000000408007812 */ /* 0x000fe200078ef809 */
[----:B------:R0:W-:Y:S01]  /*0c30*/  STS [R17+0x10], R12 ;  /* 0x0000100c11007388 */ /* 0x0001e20000000800 */
[----:B------:R-:W-:Y:S01]  /*0c40*/  IADD3 R5, R4, UR4, RZ ;  /* 0x0000000404057c10 */ /* 0x000fe2000fffe0ff */
[----:B------:R-:W1:Y:S01]  /*0c50*/  LDC.64 R8, c[0x0][0x240] ;  /* 0x00009000ff087b82 */ /* 0x000e620000000a00 */
[----:B------:R-:W-:Y:S01]  /*0c60*/  LEA.HI R11, R11, R0, RZ, 0x8 ;  /* 0x000000000b0b7211 */ /* 0x000fe200078f40ff */
[----:B------:R-:W-:Y:S01]  /*0c70*/  STS [R17+0x40], R22 ;  /* 0x0000401611007388 */ /* 0x000fe20000000800 */
[----:B------:R-:W-:Y:S01]  /*0c80*/  LOP3.LUT R10, R10, 0x400, RZ, 0xfc, !PT ;  /* 0x000004000a0a7812 */ /* 0x000fe200078efcff */
[----:B------:R-:W-:-:S02]  /*0c90*/  IMAD R5, R16, 0x4, R5 ;  /* 0x0000000410057824 */ /* 0x000fc400078e0205 */
[----:B------:R-:W-:Y:S01]  /*0ca0*/  STS [R17+0x70], R14 ;  /* 0x0000700e11007388 */ /* 0x000fe20000000800 */
[----:B------:R-:W-:Y:S02]  /*0cb0*/  LOP3.LUT R10, R10, 0x7f0, RZ, 0xc0, !PT ;  /* 0x000007f00a0a7812 */ /* 0x000fe400078ec0ff */
[C---:B0-----:R-:W-:Y:S01]  /*0cc0*/  SHF.L.U32 R12, R11.reuse, 0x7, RZ ;  /* 0x000000070b0c7819 */ /* 0x041fe200000006ff */
[----:B------:R-:W-:Y:S01]  /*0cd0*/  STS [R17+0xa0], R26 ;  /* 0x0000a01a11007388 */ /* 0x000fe20000000800 */
[----:B------:R-:W-:Y:S02]  /*0ce0*/  LOP3.LUT R11, R11, 0xffffff00, RZ, 0xc0, !PT ;  /* 0xffffff000b0b7812 */ /* 0x000fe400078ec0ff */
[----:B------:R-:W-:Y:S01]  /*0cf0*/  LOP3.LUT R12, R12, 0xffff8000, RZ, 0xc0, !PT ;  /* 0xffff80000c0c7812 */ /* 0x000fe200078ec0ff */
[----:B------:R-:W-:Y:S01]  /*0d00*/  BAR.SYNC.DEFER_BLOCKING 0x0 ;  /* 0x0000000000007b1d */ /* 0x000fe20000010000 */
[----:B------:R-:W-:Y:S02]  /*0d10*/  IADD3 R13, R10, UR4, RZ ;  /* 0x000000040a0d7c10 */ /* 0x000fe4000fffe0ff */
[----:B------:R-:W-:-:S02]  /*0d20*/  IADD3 R11, R12, R0, -R11 ;  /* 0x000000000c0b7210 */ /* 0x000fc40007ffe80b */
[----:B------:R-:W-:Y:S01]  /*0d30*/  LOP3.LUT R0, R2, 0x40, RZ, 0xfc, !PT ;  /* 0x0000004002007812 */ /* 0x000fe200078efcff */
[----:B------:R-:W-:Y:S02]  /*0d40*/  IMAD R13, R16, 0x4, R13 ;  /* 0x00000004100d7824 */ /* 0x000fe400078e020d */
[----:B------:R-:W-:Y:S01]  /*0d50*/  IMAD R3, R2, 0x100, R11 ;  /* 0x0000010002037824 */ /* 0x000fe200078e020b */
[----:B------:R-:W-:-:S03]  /*0d60*/  ISETP.GE.AND P1, PT, R0, 0x80, PT ;  /* 0x000000800000780c */ /* 0x000fc60003f26270 */
[----:B-1----:R-:W-:Y:S01]  /*0d70*/  IMAD.WIDE R2, R3, 0x4, R8 ;  /* 0x0000000403027825 */ /* 0x002fe200078e0208 */
[----:B------:R-:W0:Y:S04]  /*0d80*/  LDS.128 R4, [R5] ;  /* 0x0000000005047984 */ /* 0x000e280000000c00 */
[----:B0-----:R0:W-:Y:S05]  /*0d90*/  @!P0 STG.E.128 desc[UR6][R2.64], R4 ;  /* 0x0000000402008986 */ /* 0x0011ea000c101d06 */
[----:B0-----:R-:W-:Y:S05]  /*0da0*/  @P1 EXIT ;  /* 0x000000000000194d */ /* 0x001fea0003800000 */
[----:B------:R-:W0:Y:S01]  /*0db0*/  LDS.128 R12, [R13+0x800] ;  /* 0x000800000d0c7984 */ /* 0x000e220000000c00 */
[----:B------:R-:W-:-:S05]  /*0dc0*/  LEA R11, R0, R11, 0x8 ;  /* 0x0000000b000b7211 */ /* 0x000fca00078e40ff */
[----:B------:R-:W-:-:S05]  /*0dd0*/  IMAD.WIDE R8, R11, 0x4, R8 ;  /* 0x000000040b087825 */ /* 0x000fca00078e0208 */
[----:B0-----:R-:W-:Y:S01]  /*0de0*/  STG.E.128 desc[UR6][R8.64], R12 ;  /* 0x0000000c08007986 */ /* 0x001fe2000c101d06 */
[----:B------:R-:W-:Y:S05]  /*0df0*/  EXIT ;  /* 0x000000000000794d */ /* 0x000fea0003800000 */
.L_x_0:
[----:B------:R-:W-:-:S00]  /*0e00*/  BRA `(.L_x_0) ;  /* 0xfffffffc00fc7947 */ /* 0x000fc0000383ffff */
[----:B------:R-:W-:-:S00]  /*0e10*/  NOP ;  /* 0x0000000000007918 */ /* 0x000fc00000000000 */
        /* <DEDUP_REMOVED lines=14> */
.L_x_1:


//--------------------- .nv.global.init           --------------------------
	.section	.nv.global.init,"aw",@progbits
.nv.global.init:
	.type		_$_str,@object
	.size		_$_str,(_$_str_$_2 - _$_str)
_$_str:
        /*0000*/ 	.byte	0x5f, 0x5f, 0x43, 0x55, 0x44, 0x41, 0x5f, 0x46, 0x54, 0x5a, 0x00
	.type		_$_str_$_2,@object
	.size		_$_str_$_2,(.L_1 - _$_str_$_2)
_$_str_$_2:
        /*000b*/ 	.byte	0x5f, 0x5f, 0x43, 0x55, 0x44, 0x41, 0x5f, 0x50, 0x52, 0x45, 0x43, 0x5f, 0x53, 0x51, 0x52, 0x54
        /*001b*/ 	.byte	0x00
.L_1:


//--------------------- .nv.shared.triton_poi_fused__native_batch_norm_legit_no_training_add_leaky_relu_15 --------------------------
	.section	.nv.shared.triton_poi_fused__native_batch_norm_legit_no_training_add_leaky_relu_15,"aw",@nobits
	.sectionflags	@""
	.align	16
	.zero		1024


//--------------------- .nv.constant0.triton_poi_fused__native_batch_norm_legit_no_training_add_leaky_relu_15 --------------------------
	.section	.nv.constant0.triton_poi_fused__native_batch_norm_legit_no_training_add_leaky_relu_15,"a",@progbits
	.sectionflags	@""
	.align	4
.nv.constant0.triton_poi_fused__native_batch_norm_legit_no_training_add_leaky_relu_15:
	.zero		592
